//
// Generated by NVIDIA NVVM Compiler
//
// Compiler Build ID: CL-36424714
// Cuda compilation tools, release 13.0, V13.0.88
// Based on NVVM 20.0.0
//

.version 9.0
.target sm_100
.address_size 64

	// .globl	_Z5saxpyifPfS_

.visible .entry _Z5saxpyifPfS_(
	.param .u32 _Z5saxpyifPfS__param_0,
	.param .f32 _Z5saxpyifPfS__param_1,
	.param .u64 .ptr .align 1 _Z5saxpyifPfS__param_2,
	.param .u64 .ptr .align 1 _Z5saxpyifPfS__param_3
)
{
	.reg .b32 	%r<5>;
	.reg .b32 	%f<5>;
	.reg .b64 	%rd<8>;

	ld.param.f32 	%f1, [_Z5saxpyifPfS__param_1];
	ld.param.u64 	%rd1, [_Z5saxpyifPfS__param_2];
	ld.param.u64 	%rd2, [_Z5saxpyifPfS__param_3];
	cvta.to.global.u64 	%rd3, %rd2;
	cvta.to.global.u64 	%rd4, %rd1;
	mov.u32 	%r1, %ctaid.x;
	mov.u32 	%r2, %ntid.x;
	mov.u32 	%r3, %tid.x;
	mad.lo.s32 	%r4, %r1, %r2, %r3;
	mul.wide.s32 	%rd5, %r4, 4;
	add.s64 	%rd6, %rd4, %rd5;
	ld.global.f32 	%f2, [%rd6];
	add.s64 	%rd7, %rd3, %rd5;
	ld.global.f32 	%f3, [%rd7];
	fma.rn.f32 	%f4, %f1, %f2, %f3;
	st.global.f32 	[%rd7], %f4;
	ret;

}


// ===== COMPILED SASS (sm_100) =====

	.target	sm_100

	.elftype	@"ET_EXEC"


//--------------------- .note.nv.tkinfo           --------------------------
	.section	.note.nv.tkinfo,"",@"SHT_NOTE"
	.sectionflags	@"SHF_NOTE_NV_TKINFO"
	.tkinfo
        /*0018*/ 	.word	0x00000002
        /*0030*/ 	.string	""
        /*0030*/ 	.string	"ptxas"
        /*0030*/ 	.string	"Cuda compilation tools, release 13.0, V13.0.88"
        /*0030*/ 	.string	"Build cuda_13.0.r13.0/compiler.36424714_0"
        /*0030*/ 	.string	"-arch sm_100 -m 64 "



//--------------------- .note.nv.cuinfo           --------------------------
	.section	.note.nv.cuinfo,"",@"SHT_NOTE"
	.sectionflags	@"SHF_NOTE_NV_CUINFO"
        /*0018*/ 	.short	0x0002
        /*001a*/ 	.short	0x0064
        /*001c*/ 	.short	0x0082
	.zero		2


//--------------------- .nv.info                  --------------------------
	.section	.nv.info,"",@"SHT_CUDA_INFO"
	.align	4


	//----- nvinfo : EIATTR_REGCOUNT
	.align		4
        /*0000*/ 	.byte	0x04, 0x2f
        /*0002*/ 	.short	(.L_1 - .L_0)
	.align		4
.L_0:
        /*0004*/ 	.word	index@(_Z5saxpyifPfS_)
        /*0008*/ 	.word	0x0000000a


	//----- nvinfo : EIATTR_FRAME_SIZE
	.align		4
.L_1:
        /*000c*/ 	.byte	0x04, 0x11
        /*000e*/ 	.short	(.L_3 - .L_2)
	.align		4
.L_2:
        /*0010*/ 	.word	index@(_Z5saxpyifPfS_)
        /*0014*/ 	.word	0x00000000


	//----- nvinfo : EIATTR_MIN_STACK_SIZE
	.align		4
.L_3:
        /*0018*/ 	.byte	0x04, 0x12
        /*001a*/ 	.short	(.L_5 - .L_4)
	.align		4
.L_4:
        /*001c*/ 	.word	index@(_Z5saxpyifPfS_)
        /*0020*/ 	.word	0x00000000
.L_5:


//--------------------- .nv.compat                --------------------------
	.section	.nv.compat,"",@"SHT_CUDA_COMPAT_INFO"
	.align	4
        /*0000*/ 	.byte	0x02, 0x09, 0x00, 0x00, 0x02, 0x02, 0x01, 0x00, 0x02, 0x05, 0x05, 0x00, 0x03, 0x07, 0x01, 0x01
        /*0010*/ 	.byte	0x02, 0x03, 0x00, 0x00, 0x02, 0x06, 0x01, 0x00, 0x04, 0x0b, 0x08, 0x00, 0x09, 0x00, 0x00, 0x00
        /*0020*/ 	.byte	0x00, 0x00, 0x00, 0x00


//--------------------- .nv.info._Z5saxpyifPfS_   --------------------------
	.section	.nv.info._Z5saxpyifPfS_,"",@"SHT_CUDA_INFO"
	.sectionflags	@""
	.align	4


	//----- nvinfo : EIATTR_CUDA_API_VERSION
	.align		4
        /*0000*/ 	.byte	0x04, 0x37
        /*0002*/ 	.short	(.L_7 - .L_6)
.L_6:
        /*0004*/ 	.word	0x00000082


	//----- nvinfo : EIATTR_KPARAM_INFO
	.align		4
.L_7:
        /*0008*/ 	.byte	0x04, 0x17
        /*000a*/ 	.short	(.L_9 - .L_8)
.L_8:
        /*000c*/ 	.word	0x00000000
        /*0010*/ 	.short	0x0003
        /*0012*/ 	.short	0x0010
        /*0014*/ 	.byte	0x00, 0xf5, 0x21, 0x00


	//----- nvinfo : EIATTR_KPARAM_INFO
	.align		4
.L_9:
        /*0018*/ 	.byte	0x04, 0x17
        /*001a*/ 	.short	(.L_11 - .L_10)
.L_10:
        /*001c*/ 	.word	0x00000000
        /*0020*/ 	.short	0x0002
        /*0022*/ 	.short	0x0008
        /*0024*/ 	.byte	0x00, 0xf5, 0x21, 0x00


	//----- nvinfo : EIATTR_KPARAM_INFO
	.align		4
.L_11:
        /*0028*/ 	.byte	0x04, 0x17
        /*002a*/ 	.short	(.L_13 - .L_12)
.L_12:
        /*002c*/ 	.word	0x00000000
        /*0030*/ 	.short	0x0001
        /*0032*/ 	.short	0x0004
        /*0034*/ 	.byte	0x00, 0xf0, 0x11, 0x00


	//----- nvinfo : EIATTR_KPARAM_INFO
	.align		4
.L_13:
        /*0038*/ 	.byte	0x04, 0x17
        /*003a*/ 	.short	(.L_15 - .L_14)
.L_14:
        /*003c*/ 	.word	0x00000000
        /*0040*/ 	.short	0x0000
        /*0042*/ 	.short	0x0000
        /*0044*/ 	.byte	0x00, 0xf0, 0x11, 0x00


	//----- nvinfo : EIATTR_SPARSE_MMA_MASK
	.align		4
.L_15:
        /*0048*/ 	.byte	0x03, 0x50
        /*004a*/ 	.short	0x0000


	//----- nvinfo : EIATTR_MAXREG_COUNT
	.align		4
        /*004c*/ 	.byte	0x03, 0x1b
        /*004e*/ 	.short	0x00ff


	//----- nvinfo : EIATTR_MERCURY_ISA_VERSION
	.align		4
        /*0050*/ 	.byte	0x03, 0x5f
        /*0052*/ 	.short	0x0101


	//----- nvinfo : EIATTR_VRC_CTA_INIT_COUNT
	.align		4
        /*0054*/ 	.byte	0x02, 0x4a
	.zero		1
	.zero		1


	//----- nvinfo : EIATTR_EXIT_INSTR_OFFSETS
	.align		4
        /*0058*/ 	.byte	0x04, 0x1c
        /*005a*/ 	.short	(.L_17 - .L_16)


	//   ....[0]....
.L_16:
        /*005c*/ 	.word	0x000000f0


	//----- nvinfo : EIATTR_CBANK_PARAM_SIZE
	.align		4
.L_17:
        /*0060*/ 	.byte	0x03, 0x19
        /*0062*/ 	.short	0x0018


	//----- nvinfo : EIATTR_PARAM_CBANK
	.align		4
        /*0064*/ 	.byte	0x04, 0x0a
        /*0066*/ 	.short	(.L_19 - .L_18)
	.align		4
.L_18:
        /*0068*/ 	.word	index@(.nv.constant0._Z5saxpyifPfS_)
        /*006c*/ 	.short	0x0380
        /*006e*/ 	.short	0x0018


	//----- nvinfo : EIATTR_SW_WAR
	.align		4
.L_19:
        /*0070*/ 	.byte	0x04, 0x36
        /*0072*/ 	.short	(.L_21 - .L_20)
.L_20:
        /*0074*/ 	.word	0x00000008
.L_21:


//--------------------- .nv.callgraph             --------------------------
	.section	.nv.callgraph,"",@"SHT_CUDA_CALLGRAPH"
	.align	4
	.sectionentsize	8
	.align		4
        /*0000*/ 	.word	0x00000000
	.align		4
        /*0004*/ 	.word	0xffffffff
	.align		4
        /*0008*/ 	.word	0x00000000
	.align		4
        /*000c*/ 	.word	0xfffffffe
	.align		4
        /*0010*/ 	.word	0x00000000
	.align		4
        /*0014*/ 	.word	0xfffffffd
	.align		4
        /*0018*/ 	.word	0x00000000
	.align		4
        /*001c*/ 	.word	0xfffffffc


//--------------------- .text._Z5saxpyifPfS_      --------------------------
	.section	.text._Z5saxpyifPfS_,"ax",@progbits
	.align	128
        .global         _Z5saxpyifPfS_
        .type           _Z5saxpyifPfS_,@function
        .size           _Z5saxpyifPfS_,(.L_x_1 - _Z5saxpyifPfS_)
        .other          _Z5saxpyifPfS_,@"STO_CUDA_ENTRY STV_DEFAULT"
_Z5saxpyifPfS_:
.text._Z5saxpyifPfS_:
[----:B------:R-:W-:Y:S01]  /*0000*/  LDC R1, c[0x0][0x37c] ;  /* 0x0000df00ff017b82 */ /* 0x000fe20000000800 */
[----:B------:R-:W0:Y:S07]  /*0010*/  S2R R0, SR_TID.X ;  /* 0x0000000000007919 */ /* 0x000e2e0000002100 */
[----:B------:R-:W0:Y:S01]  /*0020*/  S2UR UR6, SR_CTAID.X ;  /* 0x00000000000679c3 */ /* 0x000e220000002500 */
[----:B------:R-:W1:Y:S07]  /*0030*/  LDCU.64 UR4, c[0x0][0x358] ;  /* 0x00006b00ff0477ac */ /* 0x000e6e0008000a00 */
[----:B------:R-:W0:Y:S08]  /*0040*/  LDC R7, c[0x0][0x360] ;  /* 0x0000d800ff077b82 */ /* 0x000e300000000800 */
[----:B------:R-:W2:Y:S08]  /*0050*/  LDC.64 R2, c[0x0][0x388] ;  /* 0x0000e200ff027b82 */ /* 0x000eb00000000a00 */
[----:B------:R-:W3:Y:S01]  /*0060*/  LDC.64 R4, c[0x0][0x390] ;  /* 0x0000e400ff047b82 */ /* 0x000ee20000000a00 */
[----:B0-----:R-:W-:Y:S01]  /*0070*/  IMAD R7, R7, UR6, R0 ;  /* 0x0000000607077c24 */ /* 0x001fe2000f8e0200 */
[----:B------:R-:W0:Y:S03]  /*0080*/  LDCU UR6, c[0x0][0x384] ;  /* 0x00007080ff0677ac */ /* 0x000e260008000800 */
[----:B--2---:R-:W-:-:S06]  /*0090*/  IMAD.WIDE R2, R7, 0x4, R2 ;  /* 0x0000000407027825 */ /* 0x004fcc00078e0202 */
[----:B-1----:R-:W0:Y:S01]  /*00a0*/  LDG.E R2, desc[UR4][R2.64] ;  /* 0x0000000402027981 */ /* 0x002e22000c1e1900 */
[----:B---3--:R-:W-:-:S05]  /*00b0*/  IMAD.WIDE R4, R7, 0x4, R4 ;  /* 0x0000000407047825 */ /* 0x008fca00078e0204 */
[----:B------:R-:W0:Y:S02]  /*00c0*/  LDG.E R7, desc[UR4][R4.64] ;  /* 0x0000000404077981 */ /* 0x000e24000c1e1900 */
[----:B0-----:R-:W-:-:S05]  /*00d0*/  FFMA R7, R2, UR6, R7 ;  /* 0x0000000602077c23 */ /* 0x001fca0008000007 */
[----:B------:R-:W-:Y:S01]  /*00e0*/  STG.E desc[UR4][R4.64], R7 ;  /* 0x0000000704007986 */ /* 0x000fe2000c101904 */
[----:B------:R-:W-:Y:S05]  /*00f0*/  EXIT ;  /* 0x000000000000794d */ /* 0x000fea0003800000 */
.L_x_0:
[----:B------:R-:W-:-:S00]  /*0100*/  BRA `(.L_x_0) ;  /* 0xfffffffc00fc7947 */ /* 0x000fc0000383ffff */
[----:B------:R-:W-:-:S00]  /*0110*/  NOP ;  /* 0x0000000000007918 */ /* 0x000fc00000000000 */
        /* <DEDUP_REMOVED lines=14> */
.L_x_1:


//--------------------- .nv.shared.reserved.0     --------------------------
	.section	.nv.shared.reserved.0,"aw",@nobits
	.weak		__nv_reservedSMEM_offset_0_alias
	.size		__nv_reservedSMEM_offset_0_alias, 0, 64
	.other		__nv_reservedSMEM_offset_0_alias,@"STO_CUDA_RESERVED_SHARED STV_DEFAULT"
__nv_reservedSMEM_offset_0_alias:
	.zero		0
	.zero		64


//--------------------- .nv.constant0._Z5saxpyifPfS_ --------------------------
	.section	.nv.constant0._Z5saxpyifPfS_,"a",@progbits
	.sectionflags	@""
	.align	4
.nv.constant0._Z5saxpyifPfS_:
	.zero		920


//--------------------- SYMBOLS --------------------------

	.type		.nv.reservedSmem.offset0,@object
	.size		.nv.reservedSmem.offset0,0x4
